//
// Generated by NVIDIA NVVM Compiler
//
// Compiler Build ID: CL-36424714
// Cuda compilation tools, release 13.0, V13.0.88
// Based on NVVM 20.0.0
//

.version 9.0
.target sm_100
.address_size 64

	// .globl	_Z22block_spmm_2d_half_mmaPKiS0_PK6__halfS3_PS1_S1_S1_
.extern .shared .align 16 .b8 shmem[];

.visible .entry _Z22block_spmm_2d_half_mmaPKiS0_PK6__halfS3_PS1_S1_S1_(
	.param .u64 .ptr .align 1 _Z22block_spmm_2d_half_mmaPKiS0_PK6__halfS3_PS1_S1_S1__param_0,
	.param .u64 .ptr .align 1 _Z22block_spmm_2d_half_mmaPKiS0_PK6__halfS3_PS1_S1_S1__param_1,
	.param .u64 .ptr .align 1 _Z22block_spmm_2d_half_mmaPKiS0_PK6__halfS3_PS1_S1_S1__param_2,
	.param .u64 .ptr .align 1 _Z22block_spmm_2d_half_mmaPKiS0_PK6__halfS3_PS1_S1_S1__param_3,
	.param .u64 .ptr .align 1 _Z22block_spmm_2d_half_mmaPKiS0_PK6__halfS3_PS1_S1_S1__param_4,
	.param .align 2 .b8 _Z22block_spmm_2d_half_mmaPKiS0_PK6__halfS3_PS1_S1_S1__param_5[2],
	.param .align 2 .b8 _Z22block_spmm_2d_half_mmaPKiS0_PK6__halfS3_PS1_S1_S1__param_6[2]
)
{
	.local .align 16 .b8 	__local_depot0[16];
	.reg .b64 	%SP;
	.reg .b64 	%SPL;
	.reg .pred 	%p<6>;
	.reg .b32 	%r<122>;
	.reg .b64 	%rd<29>;

	mov.u64 	%SPL, __local_depot0;
	ld.param.u64 	%rd7, [_Z22block_spmm_2d_half_mmaPKiS0_PK6__halfS3_PS1_S1_S1__param_0];
	ld.param.u64 	%rd4, [_Z22block_spmm_2d_half_mmaPKiS0_PK6__halfS3_PS1_S1_S1__param_2];
	ld.param.u64 	%rd5, [_Z22block_spmm_2d_half_mmaPKiS0_PK6__halfS3_PS1_S1_S1__param_3];
	cvta.to.global.u64 	%rd8, %rd7;
	add.u64 	%rd1, %SPL, 0;
	mov.u32 	%r1, %tid.x;
	shr.u32 	%r2, %r1, 5;
	mul.wide.u32 	%rd10, %r2, 4;
	add.s64 	%rd2, %rd8, %rd10;
	ld.global.u32 	%r3, [%rd2];
	ld.global.u32 	%r4, [%rd2+4];
	setp.ge.s32 	%p1, %r3, %r4;
	@%p1 bra 	$L__BB0_2;
	cvta.to.global.u64 	%rd11, %rd4;
	add.s32 	%r42, %r3, 1;
	max.s32 	%r43, %r4, %r42;
	shl.b32 	%r44, %r43, 8;
	add.s32 	%r45, %r44, -256;
	mul.wide.s32 	%rd12, %r45, 2;
	add.s64 	%rd13, %rd11, %rd12;
	shl.b32 	%r46, %r1, 1;
	and.b32  	%r47, %r46, 6;
	shl.b32 	%r48, %r1, 2;
	and.b32  	%r49, %r48, 112;
	or.b32  	%r50, %r49, %r47;
	mul.wide.u32 	%rd14, %r50, 2;
	add.s64 	%rd15, %rd13, %rd14;
	ld.global.u32 	%r107, [%rd15];
	ld.global.u32 	%r106, [%rd15+256];
	ld.global.u32 	%r105, [%rd15+16];
	ld.global.u32 	%r104, [%rd15+272];
$L__BB0_2:
	and.b32  	%r52, %r1, 31;
	shl.b32 	%r53, %r1, 1;
	and.b32  	%r13, %r53, 6;
	shr.u32 	%r54, %r52, 2;
	add.s32 	%r14, %r54, %r2;
	shl.b32 	%r55, %r14, 4;
	or.b32  	%r56, %r55, %r13;
	cvta.to.global.u64 	%rd16, %rd5;
	mul.wide.u32 	%rd17, %r56, 2;
	add.s64 	%rd18, %rd16, %rd17;
	ld.global.u32 	%r15, [%rd18];
	ld.global.u32 	%r16, [%rd18+16];
	ld.global.u32 	%r17, [%rd18+256];
	ld.global.u32 	%r18, [%rd18+272];
	bar.sync 	0;
	shl.b32 	%r57, %r1, 3;
	and.b32  	%r19, %r57, 248;
	mov.b32 	%r118, 0;
	mov.u32 	%r119, %r118;
	mov.u32 	%r120, %r118;
	mov.u32 	%r121, %r118;
	mov.u32 	%r112, %r118;
$L__BB0_3:
	setp.gt.u32 	%p2, %r1, 31;
	shl.b32 	%r58, %r19, 1;
	shl.b32 	%r59, %r2, 9;
	or.b32  	%r60, %r59, %r58;
	mov.u32 	%r61, shmem;
	add.s32 	%r62, %r61, %r60;
	st.shared.v4.u32 	[%r62], {%r107, %r106, %r105, %r104};
	@%p2 bra 	$L__BB0_5;
	shl.b32 	%r63, %r1, 3;
	add.s32 	%r65, %r61, %r63;
	st.shared.v2.u32 	[%r65+512], {%r15, %r16};
	st.shared.v2.u32 	[%r65+768], {%r17, %r18};
$L__BB0_5:
	bar.sync 	0;
	add.s32 	%r67, %r61, %r19;
	ld.shared.v2.u32 	{%r68, %r69}, [%r67+512];
	ld.shared.v2.u32 	{%r70, %r71}, [%r67+768];
	st.local.v4.u32 	[%rd1], {%r68, %r69, %r70, %r71};
	ld.global.u32 	%r117, [%rd2];
	ld.global.u32 	%r72, [%rd2+4];
	setp.ge.s32 	%p3, %r117, %r72;
	@%p3 bra 	$L__BB0_7;
$L__BB0_6:
	ld.param.u64 	%rd27, [_Z22block_spmm_2d_half_mmaPKiS0_PK6__halfS3_PS1_S1_S1__param_1];
	cvta.to.global.u64 	%rd19, %rd27;
	mul.wide.s32 	%rd20, %r117, 4;
	add.s64 	%rd21, %rd19, %rd20;
	ld.global.u32 	%r93, [%rd21];
	add.s32 	%r94, %r2, %r93;
	mul.wide.s32 	%rd22, %r93, 8;
	add.s64 	%rd23, %rd1, %rd22;
	shl.b32 	%r95, %r94, 9;
	or.b32  	%r97, %r95, %r58;
	mov.u32 	%r98, shmem;
	add.s32 	%r99, %r98, %r97;
	ld.shared.v4.u32 	{%r85, %r86, %r87, %r88}, [%r99];
	ld.local.v2.u32 	{%r79, %r80}, [%rd23];
	// begin inline asm
	mma.sync.aligned.m16n8k16.row.col.f16.f16.f16.f16 { %r121, %r120 },  { %r85, %r86, %r87, %r88 },  { %r79, %r80 },  { %r121, %r120 };
	// end inline asm
	ld.local.v2.u32 	{%r89, %r90}, [%rd23+8];
	// begin inline asm
	mma.sync.aligned.m16n8k16.row.col.f16.f16.f16.f16 { %r119, %r118 },  { %r85, %r86, %r87, %r88 },  { %r89, %r90 },  { %r119, %r118 };
	// end inline asm
	add.s32 	%r117, %r117, 1;
	ld.global.u32 	%r100, [%rd2+4];
	setp.lt.s32 	%p4, %r117, %r100;
	@%p4 bra 	$L__BB0_6;
$L__BB0_7:
	bar.sync 	0;
	add.s32 	%r112, %r112, 1;
	setp.ne.s32 	%p5, %r112, 1000;
	@%p5 bra 	$L__BB0_3;
	ld.param.u64 	%rd28, [_Z22block_spmm_2d_half_mmaPKiS0_PK6__halfS3_PS1_S1_S1__param_4];
	mad.lo.s32 	%r101, %r2, 15, %r14;
	shl.b32 	%r102, %r101, 4;
	cvta.to.global.u64 	%rd24, %rd28;
	or.b32  	%r103, %r102, %r13;
	mul.wide.u32 	%rd25, %r103, 2;
	add.s64 	%rd26, %rd24, %rd25;
	st.global.u32 	[%rd26], %r121;
	st.global.u32 	[%rd26+256], %r120;
	st.global.u32 	[%rd26+16], %r119;
	st.global.u32 	[%rd26+272], %r118;
	ret;

}


// ===== COMPILED SASS (sm_100) =====

	.target	sm_100

	.elftype	@"ET_EXEC"


//--------------------- .note.nv.tkinfo           --------------------------
	.section	.note.nv.tkinfo,"",@"SHT_NOTE"
	.sectionflags	@"SHF_NOTE_NV_TKINFO"
	.tkinfo
        /*0018*/ 	.word	0x00000002
        /*0030*/ 	.string	""
        /*0030*/ 	.string	"ptxas"
        /*0030*/ 	.string	"Cuda compilation tools, release 13.0, V13.0.88"
        /*0030*/ 	.string	"Build cuda_13.0.r13.0/compiler.36424714_0"
        /*0030*/ 	.string	"-arch sm_100 -m 64 "



//--------------------- .note.nv.cuinfo           --------------------------
	.section	.note.nv.cuinfo,"",@"SHT_NOTE"
	.sectionflags	@"SHF_NOTE_NV_CUINFO"
        /*0018*/ 	.short	0x0002
        /*001a*/ 	.short	0x0064
        /*001c*/ 	.short	0x0082
	.zero		2


//--------------------- .nv.info                  --------------------------
	.section	.nv.info,"",@"SHT_CUDA_INFO"
	.align	4


	//----- nvinfo : EIATTR_REGCOUNT
	.align		4
        /*0000*/ 	.byte	0x04, 0x2f
        /*0002*/ 	.short	(.L_1 - .L_0)
	.align		4
.L_0:
        /*0004*/ 	.word	index@(_Z22block_spmm_2d_half_mmaPKiS0_PK6__halfS3_PS1_S1_S1_)
        /*0008*/ 	.word	0x00000020


	//----- nvinfo : EIATTR_FRAME_SIZE
	.align		4
.L_1:
        /*000c*/ 	.byte	0x04, 0x11
        /*000e*/ 	.short	(.L_3 - .L_2)
	.align		4
.L_2:
        /*0010*/ 	.word	index@(_Z22block_spmm_2d_half_mmaPKiS0_PK6__halfS3_PS1_S1_S1_)
        /*0014*/ 	.word	0x00000000


	//----- nvinfo : EIATTR_MIN_STACK_SIZE
	.align		4
.L_3:
        /*0018*/ 	.byte	0x04, 0x12
        /*001a*/ 	.short	(.L_5 - .L_4)
	.align		4
.L_4:
        /*001c*/ 	.word	index@(_Z22block_spmm_2d_half_mmaPKiS0_PK6__halfS3_PS1_S1_S1_)
        /*0020*/ 	.word	0x00000000
.L_5:


//--------------------- .nv.compat                --------------------------
	.section	.nv.compat,"",@"SHT_CUDA_COMPAT_INFO"
	.align	4
        /*0000*/ 	.byte	0x02, 0x09, 0x00, 0x00, 0x02, 0x02, 0x01, 0x00, 0x02, 0x05, 0x05, 0x00, 0x03, 0x07, 0x01, 0x01
        /*0010*/ 	.byte	0x02, 0x03, 0x00, 0x00, 0x02, 0x06, 0x01, 0x00, 0x04, 0x0b, 0x08, 0x00, 0x09, 0x00, 0x00, 0x00
        /*0020*/ 	.byte	0x00, 0x00, 0x00, 0x00


//--------------------- .nv.info._Z22block_spmm_2d_half_mmaPKiS0_PK6__halfS3_PS1_S1_S1_ --------------------------
	.section	.nv.info._Z22block_spmm_2d_half_mmaPKiS0_PK6__halfS3_PS1_S1_S1_,"",@"SHT_CUDA_INFO"
	.sectionflags	@""
	.align	4


	//----- nvinfo : EIATTR_CUDA_API_VERSION
	.align		4
        /*0000*/ 	.byte	0x04, 0x37
        /*0002*/ 	.short	(.L_7 - .L_6)
.L_6:
        /*0004*/ 	.word	0x00000082


	//----- nvinfo : EIATTR_KPARAM_INFO
	.align		4
.L_7:
        /*0008*/ 	.byte	0x04, 0x17
        /*000a*/ 	.short	(.L_9 - .L_8)
.L_8:
        /*000c*/ 	.word	0x00000000
        /*0010*/ 	.short	0x0006
        /*0012*/ 	.short	0x002a
        /*0014*/ 	.byte	0x00, 0xf0, 0x09, 0x00


	//----- nvinfo : EIATTR_KPARAM_INFO
	.align		4
.L_9:
        /*0018*/ 	.byte	0x04, 0x17
        /*001a*/ 	.short	(.L_11 - .L_10)
.L_10:
        /*001c*/ 	.word	0x00000000
        /*0020*/ 	.short	0x0005
        /*0022*/ 	.short	0x0028
        /*0024*/ 	.byte	0x00, 0xf0, 0x09, 0x00


	//----- nvinfo : EIATTR_KPARAM_INFO
	.align		4
.L_11:
        /*0028*/ 	.byte	0x04, 0x17
        /*002a*/ 	.short	(.L_13 - .L_12)
.L_12:
        /*002c*/ 	.word	0x00000000
        /*0030*/ 	.short	0x0004
        /*0032*/ 	.short	0x0020
        /*0034*/ 	.byte	0x00, 0xf5, 0x21, 0x00


	//----- nvinfo : EIATTR_KPARAM_INFO
	.align		4
.L_13:
        /*0038*/ 	.byte	0x04, 0x17
        /*003a*/ 	.short	(.L_15 - .L_14)
.L_14:
        /*003c*/ 	.word	0x00000000
        /*0040*/ 	.short	0x0003
        /*0042*/ 	.short	0x0018
        /*0044*/ 	.byte	0x00, 0xf5, 0x21, 0x00


	//----- nvinfo : EIATTR_KPARAM_INFO
	.align		4
.L_15:
        /*0048*/ 	.byte	0x04, 0x17
        /*004a*/ 	.short	(.L_17 - .L_16)
.L_16:
        /*004c*/ 	.word	0x00000000
        /*0050*/ 	.short	0x0002
        /*0052*/ 	.short	0x0010
        /*0054*/ 	.byte	0x00, 0xf5, 0x21, 0x00


	//----- nvinfo : EIATTR_KPARAM_INFO
	.align		4
.L_17:
        /*0058*/ 	.byte	0x04, 0x17
        /*005a*/ 	.short	(.L_19 - .L_18)
.L_18:
        /*005c*/ 	.word	0x00000000
        /*0060*/ 	.short	0x0001
        /*0062*/ 	.short	0x0008
        /*0064*/ 	.byte	0x00, 0xf5, 0x21, 0x00


	//----- nvinfo : EIATTR_KPARAM_INFO
	.align		4
.L_19:
        /*0068*/ 	.byte	0x04, 0x17
        /*006a*/ 	.short	(.L_21 - .L_20)
.L_20:
        /*006c*/ 	.word	0x00000000
        /*0070*/ 	.short	0x0000
        /*0072*/ 	.short	0x0000
        /*0074*/ 	.byte	0x00, 0xf5, 0x21, 0x00


	//----- nvinfo : EIATTR_SPARSE_MMA_MASK
	.align		4
.L_21:
        /*0078*/ 	.byte	0x03, 0x50
        /*007a*/ 	.short	0x0000


	//----- nvinfo : EIATTR_MAXREG_COUNT
	.align		4
        /*007c*/ 	.byte	0x03, 0x1b
        /*007e*/ 	.short	0x00ff


	//----- nvinfo : EIATTR_NUM_BARRIERS
	.align		4
        /*0080*/ 	.byte	0x02, 0x4c
        /*0082*/ 	.byte	0x01
	.zero		1


	//----- nvinfo : EIATTR_MERCURY_ISA_VERSION
	.align		4
        /*0084*/ 	.byte	0x03, 0x5f
        /*0086*/ 	.short	0x0101


	//----- nvinfo : EIATTR_VRC_CTA_INIT_COUNT
	.align		4
        /*0088*/ 	.byte	0x02, 0x4a
	.zero		1
	.zero		1


	//----- nvinfo : EIATTR_EXIT_INSTR_OFFSETS
	.align		4
        /*008c*/ 	.byte	0x04, 0x1c
        /*008e*/ 	.short	(.L_23 - .L_22)


	//   ....[0]....
.L_22:
        /*0090*/ 	.word	0x00000610


	//----- nvinfo : EIATTR_CRS_STACK_SIZE
	.align		4
.L_23:
        /*0094*/ 	.byte	0x04, 0x1e
        /*0096*/ 	.short	(.L_25 - .L_24)
.L_24:
        /*0098*/ 	.word	0x00000000


	//----- nvinfo : EIATTR_CBANK_PARAM_SIZE
	.align		4
.L_25:
        /*009c*/ 	.byte	0x03, 0x19
        /*009e*/ 	.short	0x002c


	//----- nvinfo : EIATTR_PARAM_CBANK
	.align		4
        /*00a0*/ 	.byte	0x04, 0x0a
        /*00a2*/ 	.short	(.L_27 - .L_26)
	.align		4
.L_26:
        /*00a4*/ 	.word	index@(.nv.constant0._Z22block_spmm_2d_half_mmaPKiS0_PK6__halfS3_PS1_S1_S1_)
        /*00a8*/ 	.short	0x0380
        /*00aa*/ 	.short	0x002c


	//----- nvinfo : EIATTR_SW_WAR
	.align		4
.L_27:
        /*00ac*/ 	.byte	0x04, 0x36
        /*00ae*/ 	.short	(.L_29 - .L_28)
.L_28:
        /*00b0*/ 	.word	0x00000008
.L_29:


//--------------------- .nv.callgraph             --------------------------
	.section	.nv.callgraph,"",@"SHT_CUDA_CALLGRAPH"
	.align	4
	.sectionentsize	8
	.align		4
        /*0000*/ 	.word	0x00000000
	.align		4
        /*0004*/ 	.word	0xffffffff
	.align		4
        /*0008*/ 	.word	0x00000000
	.align		4
        /*000c*/ 	.word	0xfffffffe
	.align		4
        /*0010*/ 	.word	0x00000000
	.align		4
        /*0014*/ 	.word	0xfffffffd
	.align		4
        /*0018*/ 	.word	0x00000000
	.align		4
        /*001c*/ 	.word	0xfffffffc


//--------------------- .text._Z22block_spmm_2d_half_mmaPKiS0_PK6__halfS3_PS1_S1_S1_ --------------------------
	.section	.text._Z22block_spmm_2d_half_mmaPKiS0_PK6__halfS3_PS1_S1_S1_,"ax",@progbits
	.align	128
        .global         _Z22block_spmm_2d_half_mmaPKiS0_PK6__halfS3_PS1_S1_S1_
        .type           _Z22block_spmm_2d_half_mmaPKiS0_PK6__halfS3_PS1_S1_S1_,@function
        .size           _Z22block_spmm_2d_half_mmaPKiS0_PK6__halfS3_PS1_S1_S1_,(.L_x_4 - _Z22block_spmm_2d_half_mmaPKiS0_PK6__halfS3_PS1_S1_S1_)
        .other          _Z22block_spmm_2d_half_mmaPKiS0_PK6__halfS3_PS1_S1_S1_,@"STO_CUDA_ENTRY STV_DEFAULT"
_Z22block_spmm_2d_half_mmaPKiS0_PK6__halfS3_PS1_S1_S1_:
.text._Z22block_spmm_2d_half_mmaPKiS0_PK6__halfS3_PS1_S1_S1_:
[----:B------:R-:W-:Y:S01]  /*0000*/  LDC R1, c[0x0][0x37c] ;  /* 0x0000df00ff017b82 */ /* 0x000fe20000000800 */
[----:B------:R-:W0:Y:S07]  /*0010*/  S2R R2, SR_TID.X ;  /* 0x0000000000027919 */ /* 0x000e2e0000002100 */
[----:B------:R-:W1:Y:S01]  /*0020*/  LDC.64 R28, c[0x0][0x380] ;  /* 0x0000e000ff1c7b82 */ /* 0x000e620000000a00 */
[----:B------:R-:W2:Y:S07]  /*0030*/  LDCU.64 UR8, c[0x0][0x358] ;  /* 0x00006b00ff0877ac */ /* 0x000eae0008000a00 */
[----:B------:R-:W3:Y:S01]  /*0040*/  LDC.64 R4, c[0x0][0x398] ;  /* 0x0000e600ff047b82 */ /* 0x000ee20000000a00 */
[----:B0-----:R-:W-:-:S05]  /*0050*/  SHF.R.U32.HI R0, RZ, 0x5, R2 ;  /* 0x00000005ff007819 */ /* 0x001fca0000011602 */
[----:B-1----:R-:W-:-:S05]  /*0060*/  IMAD.WIDE.U32 R28, R0, 0x4, R28 ;  /* 0x00000004001c7825 */ /* 0x002fca00078e001c */
[----:B--2---:R-:W2:Y:S04]  /*0070*/  LDG.E R3, desc[UR8][R28.64] ;  /* 0x000000081c037981 */ /* 0x004ea8000c1e1900 */
[----:B------:R-:W2:Y:S01]  /*0080*/  LDG.E R12, desc[UR8][R28.64+0x4] ;  /* 0x000004081c0c7981 */ /* 0x000ea2000c1e1900 */
[C---:B------:R-:W-:Y:S01]  /*0090*/  IMAD.SHL.U32 R13, R2.reuse, 0x2, RZ ;  /* 0x00000002020d7824 */ /* 0x040fe200078e00ff */
[----:B------:R-:W-:-:S04]  /*00a0*/  LOP3.LUT R15, R2, 0x1f, RZ, 0xc0, !PT ;  /* 0x0000001f020f7812 */ /* 0x000fc800078ec0ff */
[----:B------:R-:W-:Y:S02]  /*00b0*/  LEA.HI R15, R15, R0, RZ, 0x1e ;  /* 0x000000000f0f7211 */ /* 0x000fe400078ff0ff */
[----:B------:R-:W-:-:S05]  /*00c0*/  LOP3.LUT R14, R13, 0x6, RZ, 0xc0, !PT ;  /* 0x000000060d0e7812 */ /* 0x000fca00078ec0ff */
[----:B------:R-:W-:-:S04]  /*00d0*/  IMAD R15, R15, 0x10, R14 ;  /* 0x000000100f0f7824 */ /* 0x000fc800078e020e */
[----:B---3--:R-:W-:-:S05]  /*00e0*/  IMAD.WIDE.U32 R14, R15, 0x2, R4 ;  /* 0x000000020f0e7825 */ /* 0x008fca00078e0004 */
[----:B------:R0:W5:Y:S04]  /*00f0*/  LDG.E R4, desc[UR8][R14.64] ;  /* 0x000000080e047981 */ /* 0x000168000c1e1900 */
[----:B------:R0:W5:Y:S01]  /*0100*/  LDG.E R5, desc[UR8][R14.64+0x10] ;  /* 0x000010080e057981 */ /* 0x000162000c1e1900 */
[----:B------:R-:W-:Y:S02]  /*0110*/  CS2R R20, SRZ ;  /* 0x0000000000147805 */ /* 0x000fe4000001ff00 */
[----:B------:R-:W-:Y:S01]  /*0120*/  CS2R R16, SRZ ;  /* 0x0000000000107805 */ /* 0x000fe2000001ff00 */
[----:B------:R-:W-:Y:S01]  /*0130*/  UMOV UR4, URZ ;  /* 0x000000ff00047c82 */ /* 0x000fe20008000000 */
[----:B--2---:R-:W-:-:S13]  /*0140*/  ISETP.GE.AND P0, PT, R3, R12, PT ;  /* 0x0000000c0300720c */ /* 0x004fda0003f06270 */
[----:B------:R-:W1:Y:S01]  /*0150*/  @!P0 LDC.64 R6, c[0x0][0x390] ;  /* 0x0000e400ff068b82 */ /* 0x000e620000000a00 */
[----:B------:R-:W-:Y:S01]  /*0160*/  @!P0 VIADDMNMX R3, R3, 0x1, R12, !PT ;  /* 0x0000000103038846 */ /* 0x000fe2000780010c */
[----:B------:R-:W-:-:S03]  /*0170*/  @!P0 IMAD.SHL.U32 R12, R2, 0x4, RZ ;  /* 0x00000004020c8824 */ /* 0x000fc600078e00ff */
[----:B------:R-:W-:Y:S02]  /*0180*/  @!P0 LEA R3, R3, 0xffffff00, 0x8 ;  /* 0xffffff0003038811 */ /* 0x000fe400078e40ff */
[----:B------:R-:W-:-:S04]  /*0190*/  @!P0 LOP3.LUT R12, R12, 0x70, RZ, 0xc0, !PT ;  /* 0x000000700c0c8812 */ /* 0x000fc800078ec0ff */
[----:B------:R-:W-:Y:S01]  /*01a0*/  @!P0 LOP3.LUT R13, R12, 0x6, R13, 0xf8, !PT ;  /* 0x000000060c0d8812 */ /* 0x000fe200078ef80d */
[----:B-1----:R-:W-:-:S04]  /*01b0*/  @!P0 IMAD.WIDE R6, R3, 0x2, R6 ;  /* 0x0000000203068825 */ /* 0x002fc800078e0206 */
[----:B------:R-:W-:Y:S02]  /*01c0*/  @!P0 IMAD.WIDE.U32 R12, R13, 0x2, R6 ;  /* 0x000000020d0c8825 */ /* 0x000fe400078e0006 */
[----:B------:R0:W5:Y:S04]  /*01d0*/  LDG.E R6, desc[UR8][R14.64+0x100] ;  /* 0x000100080e067981 */ /* 0x000168000c1e1900 */
[----:B------:R0:W5:Y:S04]  /*01e0*/  LDG.E R7, desc[UR8][R14.64+0x110] ;  /* 0x000110080e077981 */ /* 0x000168000c1e1900 */
[----:B------:R0:W5:Y:S04]  /*01f0*/  @!P0 LDG.E R8, desc[UR8][R12.64] ;  /* 0x000000080c088981 */ /* 0x000168000c1e1900 */
[----:B------:R0:W5:Y:S04]  /*0200*/  @!P0 LDG.E R9, desc[UR8][R12.64+0x100] ;  /* 0x000100080c098981 */ /* 0x000168000c1e1900 */
[----:B------:R0:W5:Y:S04]  /*0210*/  @!P0 LDG.E R10, desc[UR8][R12.64+0x10] ;  /* 0x000010080c0a8981 */ /* 0x000168000c1e1900 */
[----:B------:R0:W5:Y:S01]  /*0220*/  @!P0 LDG.E R11, desc[UR8][R12.64+0x110] ;  /* 0x000110080c0b8981 */ /* 0x000162000c1e1900 */
[----:B------:R-:W-:Y:S06]  /*0230*/  BAR.SYNC.DEFER_BLOCKING 0x0 ;  /* 0x0000000000007b1d */ /* 0x000fec0000010000 */
.L_x_2:
[----:B------:R-:W1:Y:S01]  /*0240*/  S2UR UR6, SR_CgaCtaId ;  /* 0x00000000000679c3 */ /* 0x000e620000008800 */
[C---:B------:R-:W-:Y:S01]  /*0250*/  IMAD.SHL.U32 R3, R2.reuse, 0x8, RZ ;  /* 0x0000000802037824 */ /* 0x040fe200078e00ff */
[----:B------:R-:W-:Y:S01]  /*0260*/  ISETP.GT.U32.AND P0, PT, R2, 0x1f, PT ;  /* 0x0000001f0200780c */ /* 0x000fe20003f04070 */
[----:B------:R-:W-:-:S03]  /*0270*/  UMOV UR5, 0x400 ;  /* 0x0000040000057882 */ /* 0x000fc60000000000 */
[----:B0-----:R-:W-:-:S05]  /*0280*/  LOP3.LUT R14, R3, 0xf8, RZ, 0xc0, !PT ;  /* 0x000000f8030e7812 */ /* 0x001fca00078ec0ff */
[----:B------:R-:W-:-:S05]  /*0290*/  IMAD.SHL.U32 R3, R14, 0x2, RZ ;  /* 0x000000020e037824 */ /* 0x000fca00078e00ff */
[----:B------:R-:W-:Y:S01]  /*02a0*/  LEA R12, R0, R3, 0x9 ;  /* 0x00000003000c7211 */ /* 0x000fe200078e48ff */
[----:B-1----:R-:W-:-:S06]  /*02b0*/  ULEA UR5, UR6, UR5, 0x18 ;  /* 0x0000000506057291 */ /* 0x002fcc000f8ec0ff */
[----:B------:R-:W-:-:S03]  /*02c0*/  @!P0 LEA R13, R2, UR5, 0x3 ;  /* 0x00000005020d8c11 */ /* 0x000fc6000f8e18ff */
[----:B-----5:R0:W-:Y:S04]  /*02d0*/  STS.128 [R12+UR5], R8 ;  /* 0x000000080c007988 */ /* 0x0201e80008000c05 */
[----:B------:R0:W-:Y:S04]  /*02e0*/  @!P0 STS.64 [R13+0x200], R4 ;  /* 0x000200040d008388 */ /* 0x0001e80000000a00 */
[----:B------:R0:W-:Y:S01]  /*02f0*/  @!P0 STS.64 [R13+0x300], R6 ;  /* 0x000300060d008388 */ /* 0x0001e20000000a00 */
[----:B------:R-:W-:Y:S06]  /*0300*/  BAR.SYNC.DEFER_BLOCKING 0x0 ;  /* 0x0000000000007b1d */ /* 0x000fec0000010000 */
[----:B------:R-:W2:Y:S04]  /*0310*/  LDG.E R27, desc[UR8][R28.64] ;  /* 0x000000081c1b7981 */ /* 0x000ea8000c1e1900 */
[----:B------:R-:W2:Y:S01]  /*0320*/  LDG.E R26, desc[UR8][R28.64+0x4] ;  /* 0x000004081c1a7981 */ /* 0x000ea2000c1e1900 */
[----:B------:R-:W-:-:S04]  /*0330*/  UIADD3 UR4, UPT, UPT, UR4, 0x1, URZ ;  /* 0x0000000104047890 */ /* 0x000fc8000fffe0ff */
[----:B------:R-:W-:Y:S01]  /*0340*/  UISETP.NE.AND UP0, UPT, UR4, 0x3e8, UPT ;  /* 0x000003e80400788c */ /* 0x000fe2000bf05270 */
[----:B--2---:R-:W-:-:S13]  /*0350*/  ISETP.GE.AND P0, PT, R27, R26, PT ;  /* 0x0000001a1b00720c */ /* 0x004fda0003f06270 */
[----:B0-----:R-:W-:Y:S05]  /*0360*/  @P0 BRA `(.L_x_0) ;  /* 0x0000000000680947 */ /* 0x001fea0003800000 */
[----:B------:R0:W1:Y:S04]  /*0370*/  LDS.64 R18, [R14+UR5+0x200] ;  /* 0x000200050e127984 */ /* 0x0000680008000a00 */
[----:B------:R0:W2:Y:S02]  /*0380*/  LDS.64 R22, [R14+UR5+0x300] ;  /* 0x000300050e167984 */ /* 0x0000a40008000a00 */
.L_x_1:
[----:B------:R-:W3:Y:S02]  /*0390*/  LDC.64 R12, c[0x0][0x388] ;  /* 0x0000e200ff0c7b82 */ /* 0x000ee40000000a00 */
[----:B---3--:R-:W-:-:S06]  /*03a0*/  IMAD.WIDE R12, R27, 0x4, R12 ;  /* 0x000000041b0c7825 */ /* 0x008fcc00078e020c */
[----:B------:R-:W0:Y:S01]  /*03b0*/  LDG.E R13, desc[UR8][R12.64] ;  /* 0x000000080c0d7981 */ /* 0x000e22000c1e1900 */
[----:B------:R-:W-:Y:S05]  /*03c0*/  WARPSYNC.ALL ;  /* 0x0000000000007948 */ /* 0x000fea0003800000 */
[----:B------:R-:W-:Y:S01]  /*03d0*/  IADD3 R27, PT, PT, R27, 0x1, RZ ;  /* 0x000000011b1b7810 */ /* 0x000fe20007ffe0ff */
[----:B0-----:R-:W-:Y:S02]  /*03e0*/  IMAD.IADD R14, R0, 0x1, R13 ;  /* 0x00000001000e7824 */ /* 0x001fe400078e020d */
[----:B------:R-:W-:Y:S02]  /*03f0*/  IMAD.SHL.U32 R15, R13, 0x8, RZ ;  /* 0x000000080d0f7824 */ /* 0x000fe400078e00ff */
[----:B------:R-:W-:-:S03]  /*0400*/  IMAD R14, R14, 0x200, R3 ;  /* 0x000002000e0e7824 */ /* 0x000fc600078e0203 */
[C---:B------:R-:W-:Y:S02]  /*0410*/  ISETP.EQ.AND P0, PT, R15.reuse, RZ, PT ;  /* 0x000000ff0f00720c */ /* 0x040fe40003f02270 */
[C---:B------:R-:W-:Y:S02]  /*0420*/  ISETP.EQ.AND P1, PT, R15.reuse, 0x8, PT ;  /* 0x000000080f00780c */ /* 0x040fe40003f22270 */
[----:B------:R-:W-:Y:S02]  /*0430*/  ISETP.EQ.AND P2, PT, R15, -0x8, PT ;  /* 0xfffffff80f00780c */ /* 0x000fe40003f42270 */
[----:B------:R-:W0:Y:S07]  /*0440*/  LDS.128 R12, [R14+UR5] ;  /* 0x000000050e0c7984 */ /* 0x000e2e0008000c00 */
[----:B-1----:R-:W-:Y:S01]  /*0450*/  @P0 MOV R24, R18 ;  /* 0x0000001200180202 */ /* 0x002fe20000000f00 */
[----:B------:R-:W-:-:S02]  /*0460*/  @P0 IMAD.MOV.U32 R25, RZ, RZ, R19 ;  /* 0x000000ffff190224 */ /* 0x000fc400078e0013 */
[----:B--2---:R-:W-:Y:S02]  /*0470*/  @P1 IMAD.MOV.U32 R24, RZ, RZ, R22 ;  /* 0x000000ffff181224 */ /* 0x004fe400078e0016 */
[----:B------:R-:W-:-:S07]  /*0480*/  @P1 IMAD.MOV.U32 R25, RZ, RZ, R23 ;  /* 0x000000ffff191224 */ /* 0x000fce00078e0017 */
[----:B0-----:R-:W-:Y:S01]  /*0490*/  HMMA.16816.F16 R16, R12, R24, R16 ;  /* 0x000000180c10723c */ /* 0x001fe20000000810 */
[----:B------:R-:W-:Y:S01]  /*04a0*/  @P2 MOV R24, R18 ;  /* 0x0000001200182202 */ /* 0x000fe20000000f00 */
[----:B------:R-:W-:Y:S02]  /*04b0*/  @P2 IMAD.MOV.U32 R25, RZ, RZ, R19 ;  /* 0x000000ffff192224 */ /* 0x000fe400078e0013 */
[----:B------:R-:W-:Y:S02]  /*04c0*/  @P0 IMAD.MOV.U32 R24, RZ, RZ, R22 ;  /* 0x000000ffff180224 */ /* 0x000fe400078e0016 */
[----:B------:R-:W-:Y:S01]  /*04d0*/  @P0 IMAD.MOV.U32 R25, RZ, RZ, R23 ;  /* 0x000000ffff190224 */ /* 0x000fe200078e0017 */
[----:B------:R-:W-:-:S06]  /*04e0*/  ISETP.GE.AND P0, PT, R27, R26, PT ;  /* 0x0000001a1b00720c */ /* 0x000fcc0003f06270 */
[----:B------:R-:W-:Y:S07]  /*04f0*/  HMMA.16816.F16 R20, R12, R24, R20 ;  /* 0x000000180c14723c */ /* 0x000fee0000000814 */
[----:B------:R-:W-:-:S13]  /*0500*/  @!P0 BRA `(.L_x_1) ;  /* 0xfffffffc00a08947 */ /* 0x000fda000383ffff */
.L_x_0:
[----:B------:R-:W-:Y:S05]  /*0510*/  WARPSYNC.ALL ;  /* 0x0000000000007948 */ /* 0x000fea0003800000 */
[----:B------:R-:W-:Y:S06]  /*0520*/  BAR.SYNC.DEFER_BLOCKING 0x0 ;  /* 0x0000000000007b1d */ /* 0x000fec0000010000 */
[----:B------:R-:W-:Y:S05]  /*0530*/  BRA.U UP0, `(.L_x_2) ;  /* 0xfffffffd00407547 */ /* 0x000fea000b83ffff */
[----:B------:R-:W0:Y:S01]  /*0540*/  S2R R4, SR_TID.X ;  /* 0x0000000000047919 */ /* 0x000e220000002100 */
[----:B------:R-:W1:Y:S01]  /*0550*/  LDC.64 R2, c[0x0][0x3a0] ;  /* 0x0000e800ff027b82 */ /* 0x000e620000000a00 */
[C---:B0-----:R-:W-:Y:S01]  /*0560*/  LOP3.LUT R5, R4.reuse, 0x1f, RZ, 0xc0, !PT ;  /* 0x0000001f04057812 */ /* 0x041fe200078ec0ff */
[----:B------:R-:W-:-:S03]  /*0570*/  IMAD.SHL.U32 R4, R4, 0x2, RZ ;  /* 0x0000000204047824 */ /* 0x000fc600078e00ff */
[----:B------:R-:W-:-:S05]  /*0580*/  LEA.HI R5, R5, R0, RZ, 0x1e ;  /* 0x0000000005057211 */ /* 0x000fca00078ff0ff */
[----:B------:R-:W-:Y:S01]  /*0590*/  IMAD R0, R0, 0xf, R5 ;  /* 0x0000000f00007824 */ /* 0x000fe200078e0205 */
[----:B------:R-:W-:-:S05]  /*05a0*/  LOP3.LUT R5, R4, 0x6, RZ, 0xc0, !PT ;  /* 0x0000000604057812 */ /* 0x000fca00078ec0ff */
[----:B------:R-:W-:-:S04]  /*05b0*/  IMAD R5, R0, 0x10, R5 ;  /* 0x0000001000057824 */ /* 0x000fc800078e0205 */
[----:B-1----:R-:W-:-:S05]  /*05c0*/  IMAD.WIDE.U32 R2, R5, 0x2, R2 ;  /* 0x0000000205027825 */ /* 0x002fca00078e0002 */
[----:B------:R-:W-:Y:S04]  /*05d0*/  STG.E desc[UR8][R2.64], R16 ;  /* 0x0000001002007986 */ /* 0x000fe8000c101908 */
[----:B------:R-:W-:Y:S04]  /*05e0*/  STG.E desc[UR8][R2.64+0x100], R17 ;  /* 0x0001001102007986 */ /* 0x000fe8000c101908 */
[----:B------:R-:W-:Y:S04]  /*05f0*/  STG.E desc[UR8][R2.64+0x10], R20 ;  /* 0x0000101402007986 */ /* 0x000fe8000c101908 */
[----:B------:R-:W-:Y:S01]  /*0600*/  STG.E desc[UR8][R2.64+0x110], R21 ;  /* 0x0001101502007986 */ /* 0x000fe2000c101908 */
[----:B------:R-:W-:Y:S05]  /*0610*/  EXIT ;  /* 0x000000000000794d */ /* 0x000fea0003800000 */
.L_x_3:
[----:B------:R-:W-:-:S00]  /*0620*/  BRA `(.L_x_3) ;  /* 0xfffffffc00fc7947 */ /* 0x000fc0000383ffff */
[----:B------:R-:W-:-:S00]  /*0630*/  NOP ;  /* 0x0000000000007918 */ /* 0x000fc00000000000 */
        /* <DEDUP_REMOVED lines=12> */
.L_x_4:


//--------------------- .nv.shared._Z22block_spmm_2d_half_mmaPKiS0_PK6__halfS3_PS1_S1_S1_ --------------------------
	.section	.nv.shared._Z22block_spmm_2d_half_mmaPKiS0_PK6__halfS3_PS1_S1_S1_,"aw",@nobits
	.sectionflags	@""
	.align	16
	.zero		1024


//--------------------- .nv.shared.reserved.0     --------------------------
	.section	.nv.shared.reserved.0,"aw",@nobits
	.weak		__nv_reservedSMEM_offset_0_alias
	.size		__nv_reservedSMEM_offset_0_alias, 0, 64
	.other		__nv_reservedSMEM_offset_0_alias,@"STO_CUDA_RESERVED_SHARED STV_DEFAULT"
__nv_reservedSMEM_offset_0_alias:
	.zero		0
	.zero		64


//--------------------- .nv.constant0._Z22block_spmm_2d_half_mmaPKiS0_PK6__halfS3_PS1_S1_S1_ --------------------------
	.section	.nv.constant0._Z22block_spmm_2d_half_mmaPKiS0_PK6__halfS3_PS1_S1_S1_,"a",@progbits
	.sectionflags	@""
	.align	4
.nv.constant0._Z22block_spmm_2d_half_mmaPKiS0_PK6__halfS3_PS1_S1_S1_:
	.zero		940


//--------------------- SYMBOLS --------------------------

	.type		.nv.reservedSmem.offset0,@object
	.size		.nv.reservedSmem.offset0,0x4
	.type		.nv.reservedSmem.cap,@object
	.size		.nv.reservedSmem.cap,0x4
